	.headerflags	@"EF_CUDA_TEXMODE_UNIFIED EF_CUDA_64BIT_ADDRESS EF_CUDA_ACCELERATORS EF_CUDA_SM90 EF_CUDA_VIRTUAL_SM(EF_CUDA_SM90)"
	.elftype	@"ET_EXEC"


//--------------------- .nv.info                  --------------------------
	.section	.nv.info,"",@"SHT_CUDA_INFO"
	.align	4


	//----- nvinfo : EIATTR_REGCOUNT
	.align		4
        /*0000*/ 	.byte	0x04, 0x2f
        /*0002*/ 	.short	(.L_1 - .L_0)
	.align		4
.L_0:
        /*0004*/ 	.word	index@(triton_poi_fused_silu_0)
        /*0008*/ 	.word	0x0000000a


	//----- nvinfo : EIATTR_MIN_STACK_SIZE
	.align		4
.L_1:
        /*000c*/ 	.byte	0x04, 0x12
        /*000e*/ 	.short	(.L_3 - .L_2)
	.align		4
.L_2:
        /*0010*/ 	.word	index@(triton_poi_fused_silu_0)
        /*0014*/ 	.word	0x00000000


	//----- nvinfo : EIATTR_FRAME_SIZE
	.align		4
.L_3:
        /*0018*/ 	.byte	0x04, 0x11
        /*001a*/ 	.short	(.L_5 - .L_4)
	.align		4
.L_4:
        /*001c*/ 	.word	index@(triton_poi_fused_silu_0)
        /*0020*/ 	.word	0x00000000


	//----- nvinfo : EIATTR_MIN_STACK_SIZE
	.align		4
.L_5:
        /*0024*/ 	.byte	0x04, 0x12
        /*0026*/ 	.short	(.L_7 - .L_6)
	.align		4
.L_6:
        /*0028*/ 	.word	index@(triton_poi_fused_silu_0)
        /*002c*/ 	.word	0x00000000
.L_7:


//--------------------- .nv.info.triton_poi_fused_silu_0 --------------------------
	.section	.nv.info.triton_poi_fused_silu_0,"",@"SHT_CUDA_INFO"
	.sectionflags	@""
	.align	4


	//----- nvinfo : EIATTR_CUDA_API_VERSION
	.align		4
        /*0000*/ 	.byte	0x04, 0x37
        /*0002*/ 	.short	(.L_9 - .L_8)
.L_8:
        /*0004*/ 	.word	0x0000007c


	//----- nvinfo : EIATTR_KPARAM_INFO
	.align		4
.L_9:
        /*0008*/ 	.byte	0x04, 0x17
        /*000a*/ 	.short	(.L_11 - .L_10)
.L_10:
        /*000c*/ 	.word	0x00000000
        /*0010*/ 	.short	0x0002
        /*0012*/ 	.short	0x0010
        /*0014*/ 	.byte	0x00, 0xf0, 0x11, 0x00


	//----- nvinfo : EIATTR_KPARAM_INFO
	.align		4
.L_11:
        /*0018*/ 	.byte	0x04, 0x17
        /*001a*/ 	.short	(.L_13 - .L_12)
.L_12:
        /*001c*/ 	.word	0x00000000
        /*0020*/ 	.short	0x0001
        /*0022*/ 	.short	0x0008
        /*0024*/ 	.byte	0x00, 0xf4, 0x21, 0x00


	//----- nvinfo : EIATTR_KPARAM_INFO
	.align		4
.L_13:
        /*0028*/ 	.byte	0x04, 0x17
        /*002a*/ 	.short	(.L_15 - .L_14)
.L_14:
        /*002c*/ 	.word	0x00000000
        /*0030*/ 	.short	0x0000
        /*0032*/ 	.short	0x0000
        /*0034*/ 	.byte	0x00, 0xf4, 0x21, 0x00


	//----- nvinfo : EIATTR_SPARSE_MMA_MASK
	.align		4
.L_15:
        /*0038*/ 	.byte	0x03, 0x50
        /*003a*/ 	.short	0x0000


	//----- nvinfo : EIATTR_MAXREG_COUNT
	.align		4
        /*003c*/ 	.byte	0x03, 0x1b
        /*003e*/ 	.short	0x00ff


	//----- nvinfo : EIATTR_EXIT_INSTR_OFFSETS
	.align		4
        /*0040*/ 	.byte	0x04, 0x1c
        /*0042*/ 	.short	(.L_17 - .L_16)


	//   ....[0]....
.L_16:
        /*0044*/ 	.word	0x000001e0


	//   ....[1]....
        /*0048*/ 	.word	0x00000200


	//----- nvinfo : EIATTR_REQNTID
	.align		4
.L_17:
        /*004c*/ 	.byte	0x04, 0x10
        /*004e*/ 	.short	(.L_19 - .L_18)
.L_18:
        /*0050*/ 	.word	0x00000080
        /*0054*/ 	.word	0x00000001
        /*0058*/ 	.word	0x00000001


	//----- nvinfo : EIATTR_CRS_STACK_SIZE
	.align		4
.L_19:
        /*005c*/ 	.byte	0x04, 0x1e
        /*005e*/ 	.short	(.L_21 - .L_20)
.L_20:
        /*0060*/ 	.word	0x00000000


	//----- nvinfo : EIATTR_CBANK_PARAM_SIZE
	.align		4
.L_21:
        /*0064*/ 	.byte	0x03, 0x19
        /*0066*/ 	.short	0x0014


	//----- nvinfo : EIATTR_PARAM_CBANK
	.align		4
        /*0068*/ 	.byte	0x04, 0x0a
        /*006a*/ 	.short	(.L_23 - .L_22)
	.align		4
.L_22:
        /*006c*/ 	.word	index@(.nv.constant0.triton_poi_fused_silu_0)
        /*0070*/ 	.short	0x0210
        /*0072*/ 	.short	0x0014


	//----- nvinfo : EIATTR_SW_WAR
	.align		4
.L_23:
        /*0074*/ 	.byte	0x04, 0x36
        /*0076*/ 	.short	(.L_25 - .L_24)
.L_24:
        /*0078*/ 	.word	0x00000008
.L_25:


//--------------------- .nv.callgraph             --------------------------
	.section	.nv.callgraph,"",@"SHT_CUDA_CALLGRAPH"
	.align	4
	.sectionentsize	8
	.align		4
        /*0000*/ 	.word	0x00000000
	.align		4
        /*0004*/ 	.word	0xffffffff
	.align		4
        /*0008*/ 	.word	0x00000000
	.align		4
        /*000c*/ 	.word	0xfffffffe
	.align		4
        /*0010*/ 	.word	0x00000000
	.align		4
        /*0014*/ 	.word	0xfffffffd
	.align		4
        /*0018*/ 	.word	0x00000000
	.align		4
        /*001c*/ 	.word	0xfffffffc


//--------------------- .text.triton_poi_fused_silu_0 --------------------------
	.section	.text.triton_poi_fused_silu_0,"ax",@progbits
	.align	128
        .global         triton_poi_fused_silu_0
        .type           triton_poi_fused_silu_0,@function
        .size           triton_poi_fused_silu_0,(.L_x_3 - triton_poi_fused_silu_0)
        .other          triton_poi_fused_silu_0,@"STO_CUDA_ENTRY STV_DEFAULT"
triton_poi_fused_silu_0:
.text.triton_poi_fused_silu_0:
[----:B------:R-:W0:Y:S02]  /*0000*/  LDC R1, c[0x0][0x28] ;  /* 0x00000a00ff017b82 */ /* 0x000e240000000800 */
[----:B------:R-:W1:Y:S01]  /*0010*/  S2R R0, SR_TID.X ;  /* 0x0000000000007919 */ /* 0x000e620000002100 */
[----:B------:R-:W-:Y:S01]  /*0020*/  ULDC.64 UR4, c[0x0][0x208] ;  /* 0x0000820000047ab9 */ /* 0x000fe20000000a00 */
[----:B------:R-:W-:Y:S01]  /*0030*/  BSSY B0, `(.L_x_0) ;  /* 0x000000a000007945 */ /* 0x000fe20003800000 */
[----:B------:R-:W2:Y:S01]  /*0040*/  S2R R5, SR_CTAID.X ;  /* 0x0000000000057919 */ /* 0x000ea20000002500 */
[----:B-1----:R-:W-:-:S04]  /*0050*/  LOP3.LUT R0, R0, 0x7f, RZ, 0xc0, !PT ;  /* 0x0000007f00007812 */ /* 0x002fc800078ec0ff */
[----:B--2---:R-:W-:Y:S01]  /*0060*/  LEA R5, R5, R0, 0x7 ;  /* 0x0000000005057211 */ /* 0x004fe200078e38ff */
[----:B------:R-:W-:-:S03]  /*0070*/  HFMA2.MMA R0, -RZ, RZ, 0, 0 ;  /* 0x00000000ff007435 */ /* 0x000fc600000001ff */
[----:B------:R-:W-:-:S13]  /*0080*/  ISETP.GE.AND P0, PT, R5, 0x100, PT ;  /* 0x000001000500780c */ /* 0x000fda0003f06270 */
[----:B------:R-:W-:Y:S05]  /*0090*/  @P0 BRA `(.L_x_1) ;  /* 0x00000000000c0947 */ /* 0x000fea0003800000 */
[----:B------:R-:W1:Y:S02]  /*00a0*/  LDC.64 R2, c[0x0][0x210] ;  /* 0x00008400ff027b82 */ /* 0x000e640000000a00 */
[----:B-1----:R-:W-:-:S05]  /*00b0*/  IMAD.WIDE R2, R5, 0x4, R2 ;  /* 0x0000000405027825 */ /* 0x002fca00078e0202 */
[----:B------:R1:W5:Y:S02]  /*00c0*/  LDG.E R0, desc[UR4][R2.64] ;  /* 0x0000000402007981 */ /* 0x000364000c1e1900 */
.L_x_1:
[----:B------:R-:W-:Y:S05]  /*00d0*/  BSYNC B0 ;  /* 0x0000000000007941 */ /* 0x000fea0003800000 */
.L_x_0:
[----:B-1---5:R-:W-:Y:S01]  /*00e0*/  FADD R2, RZ, -R0 ;  /* 0x80000000ff027221 */ /* 0x022fe20000000000 */
[----:B------:R-:W-:-:S03]  /*00f0*/  MOV R7, 0x3e800000 ;  /* 0x3e80000000077802 */ /* 0x000fc60000000f00 */
[----:B------:R-:W-:-:S05]  /*0100*/  FMUL R4, R2, 1.4426950216293334961 ;  /* 0x3fb8aa3b02047820 */ /* 0x000fca0000400000 */
[----:B------:R-:W-:-:S13]  /*0110*/  FSETP.GEU.AND P1, PT, R4, -126, PT ;  /* 0xc2fc00000400780b */ /* 0x000fda0003f2e000 */
[----:B------:R-:W-:-:S04]  /*0120*/  @!P1 FMUL R4, R4, 0.5 ;  /* 0x3f00000004049820 */ /* 0x000fc80000400000 */
[----:B------:R-:W1:Y:S02]  /*0130*/  MUFU.EX2 R2, R4 ;  /* 0x0000000400027308 */ /* 0x000e640000000800 */
[----:B-1----:R-:W-:-:S04]  /*0140*/  @!P1 FMUL R2, R2, R2 ;  /* 0x0000000202029220 */ /* 0x002fc80000400000 */
[----:B------:R-:W-:Y:S02]  /*0150*/  FADD R6, R2, 1 ;  /* 0x3f80000002067421 */ /* 0x000fe40000000000 */
[----:B------:R-:W1:Y:S03]  /*0160*/  LDC.64 R2, c[0x0][0x218] ;  /* 0x00008600ff027b82 */ /* 0x000e660000000a00 */
[----:B------:R-:W-:-:S04]  /*0170*/  FSETP.GT.AND P1, PT, R6, 8.50705917302346158658e+37, PT ;  /* 0x7e8000000600780b */ /* 0x000fc80003f24000 */
[----:B------:R-:W-:-:S09]  /*0180*/  FSEL R7, R7, 1, P1 ;  /* 0x3f80000007077808 */ /* 0x000fd20000800000 */
[----:B------:R-:W-:-:S06]  /*0190*/  @P1 FMUL R6, R6, 0.25 ;  /* 0x3e80000006061820 */ /* 0x000fcc0000400000 */
[----:B------:R-:W2:Y:S01]  /*01a0*/  MUFU.RCP R6, R6 ;  /* 0x0000000600067308 */ /* 0x000ea20000001000 */
[----:B-1----:R-:W-:-:S04]  /*01b0*/  IMAD.WIDE R2, R5, 0x4, R2 ;  /* 0x0000000405027825 */ /* 0x002fc800078e0202 */
[----:B--2---:R-:W-:-:S04]  /*01c0*/  FMUL R7, R6, R7 ;  /* 0x0000000706077220 */ /* 0x004fc80000400000 */
[----:B------:R-:W-:Y:S01]  /*01d0*/  FMUL R7, R7, R0 ;  /* 0x0000000007077220 */ /* 0x000fe20000400000 */
[----:B------:R-:W-:Y:S06]  /*01e0*/  @P0 EXIT ;  /* 0x000000000000094d */ /* 0x000fec0003800000 */
[----:B------:R-:W-:Y:S01]  /*01f0*/  STG.E desc[UR4][R2.64], R7 ;  /* 0x0000000702007986 */ /* 0x000fe2000c101904 */
[----:B------:R-:W-:Y:S05]  /*0200*/  EXIT ;  /* 0x000000000000794d */ /* 0x000fea0003800000 */
.L_x_2:
[----:B------:R-:W-:-:S00]  /*0210*/  BRA `(.L_x_2) ;  /* 0xfffffffc00fc7947 */ /* 0x000fc0000383ffff */
[----:B------:R-:W-:-:S00]  /*0220*/  NOP ;  /* 0x0000000000007918 */ /* 0x000fc00000000000 */
        /* <DEDUP_REMOVED lines=13> */
.L_x_3:


//--------------------- .nv.constant0.triton_poi_fused_silu_0 --------------------------
	.section	.nv.constant0.triton_poi_fused_silu_0,"a",@progbits
	.sectionflags	@""
	.align	4
.nv.constant0.triton_poi_fused_silu_0:
	.zero		548
